//
// Generated by NVIDIA NVVM Compiler
//
// Compiler Build ID: CL-36424714
// Cuda compilation tools, release 13.0, V13.0.88
// Based on NVVM 20.0.0
//

.version 9.0
.target sm_100
.address_size 64

	// .globl	_Z22error_detection_kernelPcPiS0_iii
// _ZZ22error_detection_kernelPcPiS0_iiiE10s_powAlpha has been demoted
// _ZZ22error_detection_kernelPcPiS0_iiiE10s_codeword has been demoted

.visible .entry _Z22error_detection_kernelPcPiS0_iii(
	.param .u64 .ptr .align 1 _Z22error_detection_kernelPcPiS0_iii_param_0,
	.param .u64 .ptr .align 1 _Z22error_detection_kernelPcPiS0_iii_param_1,
	.param .u64 .ptr .align 1 _Z22error_detection_kernelPcPiS0_iii_param_2,
	.param .u32 _Z22error_detection_kernelPcPiS0_iii_param_3,
	.param .u32 _Z22error_detection_kernelPcPiS0_iii_param_4,
	.param .u32 _Z22error_detection_kernelPcPiS0_iii_param_5
)
{
	.reg .pred 	%p<7>;
	.reg .b16 	%rs<2>;
	.reg .b32 	%r<26>;
	.reg .b64 	%rd<13>;
	// demoted variable
	.shared .align 4 .b8 _ZZ22error_detection_kernelPcPiS0_iiiE10s_powAlpha[1024];
	// demoted variable
	.shared .align 1 .b8 _ZZ22error_detection_kernelPcPiS0_iiiE10s_codeword[256];
	ld.param.u64 	%rd1, [_Z22error_detection_kernelPcPiS0_iii_param_0];
	ld.param.u64 	%rd2, [_Z22error_detection_kernelPcPiS0_iii_param_1];
	ld.param.u64 	%rd3, [_Z22error_detection_kernelPcPiS0_iii_param_2];
	ld.param.u32 	%r8, [_Z22error_detection_kernelPcPiS0_iii_param_3];
	ld.param.u32 	%r9, [_Z22error_detection_kernelPcPiS0_iii_param_4];
	ld.param.u32 	%r10, [_Z22error_detection_kernelPcPiS0_iii_param_5];
	mov.u32 	%r1, %ctaid.x;
	mov.u32 	%r25, %ntid.x;
	mov.u32 	%r3, %tid.x;
	mad.lo.s32 	%r4, %r1, %r25, %r3;
	setp.ge.s32 	%p1, %r4, %r10;
	@%p1 bra 	$L__BB0_11;
	cvta.to.global.u64 	%rd4, %rd1;
	cvt.s64.s32 	%rd5, %r4;
	add.s64 	%rd6, %rd4, %rd5;
	ld.global.u8 	%rs1, [%rd6];
	mov.u32 	%r11, _ZZ22error_detection_kernelPcPiS0_iiiE10s_codeword;
	add.s32 	%r12, %r11, %r3;
	st.shared.u8 	[%r12], %rs1;
	setp.eq.s16 	%p2, %rs1, 0;
	shl.b32 	%r13, %r3, 2;
	mov.u32 	%r14, _ZZ22error_detection_kernelPcPiS0_iiiE10s_powAlpha;
	add.s32 	%r5, %r14, %r13;
	@%p2 bra 	$L__BB0_3;
	mad.lo.s32 	%r15, %r4, %r8, %r4;
	rem.s32 	%r16, %r15, %r9;
	cvta.to.global.u64 	%rd7, %rd2;
	mul.wide.s32 	%rd8, %r16, 4;
	add.s64 	%rd9, %rd7, %rd8;
	ld.global.u32 	%r17, [%rd9];
	st.shared.u32 	[%r5], %r17;
	bra.uni 	$L__BB0_4;
$L__BB0_3:
	mov.b32 	%r18, 0;
	st.shared.u32 	[%r5], %r18;
$L__BB0_4:
	bar.sync 	0;
	setp.lt.u32 	%p3, %r25, 2;
	@%p3 bra 	$L__BB0_8;
$L__BB0_5:
	shr.u32 	%r7, %r25, 1;
	setp.ge.u32 	%p4, %r3, %r7;
	@%p4 bra 	$L__BB0_7;
	shl.b32 	%r19, %r7, 2;
	add.s32 	%r20, %r5, %r19;
	ld.shared.u32 	%r21, [%r20];
	ld.shared.u32 	%r22, [%r5];
	xor.b32  	%r23, %r22, %r21;
	st.shared.u32 	[%r5], %r23;
$L__BB0_7:
	bar.sync 	0;
	setp.gt.u32 	%p5, %r25, 3;
	mov.u32 	%r25, %r7;
	@%p5 bra 	$L__BB0_5;
$L__BB0_8:
	setp.ne.s32 	%p6, %r3, 0;
	@%p6 bra 	$L__BB0_10;
	ld.shared.u32 	%r24, [_ZZ22error_detection_kernelPcPiS0_iiiE10s_powAlpha];
	cvta.to.global.u64 	%rd10, %rd3;
	mul.wide.u32 	%rd11, %r1, 4;
	add.s64 	%rd12, %rd10, %rd11;
	st.global.u32 	[%rd12], %r24;
$L__BB0_10:
	bar.sync 	0;
$L__BB0_11:
	ret;

}


// ===== COMPILED SASS (sm_100) =====

	.target	sm_100

	.elftype	@"ET_EXEC"


//--------------------- .note.nv.tkinfo           --------------------------
	.section	.note.nv.tkinfo,"",@"SHT_NOTE"
	.sectionflags	@"SHF_NOTE_NV_TKINFO"
	.tkinfo
        /*0018*/ 	.word	0x00000002
        /*0030*/ 	.string	""
        /*0030*/ 	.string	"ptxas"
        /*0030*/ 	.string	"Cuda compilation tools, release 13.0, V13.0.88"
        /*0030*/ 	.string	"Build cuda_13.0.r13.0/compiler.36424714_0"
        /*0030*/ 	.string	"-arch sm_100 -m 64 "



//--------------------- .note.nv.cuinfo           --------------------------
	.section	.note.nv.cuinfo,"",@"SHT_NOTE"
	.sectionflags	@"SHF_NOTE_NV_CUINFO"
        /*0018*/ 	.short	0x0002
        /*001a*/ 	.short	0x0064
        /*001c*/ 	.short	0x0082
	.zero		2


//--------------------- .nv.info                  --------------------------
	.section	.nv.info,"",@"SHT_CUDA_INFO"
	.align	4


	//----- nvinfo : EIATTR_REGCOUNT
	.align		4
        /*0000*/ 	.byte	0x04, 0x2f
        /*0002*/ 	.short	(.L_1 - .L_0)
	.align		4
.L_0:
        /*0004*/ 	.word	index@(_Z22error_detection_kernelPcPiS0_iii)
        /*0008*/ 	.word	0x0000000f


	//----- nvinfo : EIATTR_FRAME_SIZE
	.align		4
.L_1:
        /*000c*/ 	.byte	0x04, 0x11
        /*000e*/ 	.short	(.L_3 - .L_2)
	.align		4
.L_2:
        /*0010*/ 	.word	index@(_Z22error_detection_kernelPcPiS0_iii)
        /*0014*/ 	.word	0x00000000


	//----- nvinfo : EIATTR_MIN_STACK_SIZE
	.align		4
.L_3:
        /*0018*/ 	.byte	0x04, 0x12
        /*001a*/ 	.short	(.L_5 - .L_4)
	.align		4
.L_4:
        /*001c*/ 	.word	index@(_Z22error_detection_kernelPcPiS0_iii)
        /*0020*/ 	.word	0x00000000
.L_5:


//--------------------- .nv.compat                --------------------------
	.section	.nv.compat,"",@"SHT_CUDA_COMPAT_INFO"
	.align	4
        /*0000*/ 	.byte	0x02, 0x09, 0x00, 0x00, 0x02, 0x02, 0x01, 0x00, 0x02, 0x05, 0x05, 0x00, 0x03, 0x07, 0x01, 0x01
        /*0010*/ 	.byte	0x02, 0x03, 0x00, 0x00, 0x02, 0x06, 0x01, 0x00, 0x04, 0x0b, 0x08, 0x00, 0x09, 0x00, 0x00, 0x00
        /*0020*/ 	.byte	0x00, 0x00, 0x00, 0x00


//--------------------- .nv.info._Z22error_detection_kernelPcPiS0_iii --------------------------
	.section	.nv.info._Z22error_detection_kernelPcPiS0_iii,"",@"SHT_CUDA_INFO"
	.sectionflags	@""
	.align	4


	//----- nvinfo : EIATTR_CUDA_API_VERSION
	.align		4
        /*0000*/ 	.byte	0x04, 0x37
        /*0002*/ 	.short	(.L_7 - .L_6)
.L_6:
        /*0004*/ 	.word	0x00000082


	//----- nvinfo : EIATTR_KPARAM_INFO
	.align		4
.L_7:
        /*0008*/ 	.byte	0x04, 0x17
        /*000a*/ 	.short	(.L_9 - .L_8)
.L_8:
        /*000c*/ 	.word	0x00000000
        /*0010*/ 	.short	0x0005
        /*0012*/ 	.short	0x0020
        /*0014*/ 	.byte	0x00, 0xf0, 0x11, 0x00


	//----- nvinfo : EIATTR_KPARAM_INFO
	.align		4
.L_9:
        /*0018*/ 	.byte	0x04, 0x17
        /*001a*/ 	.short	(.L_11 - .L_10)
.L_10:
        /*001c*/ 	.word	0x00000000
        /*0020*/ 	.short	0x0004
        /*0022*/ 	.short	0x001c
        /*0024*/ 	.byte	0x00, 0xf0, 0x11, 0x00


	//----- nvinfo : EIATTR_KPARAM_INFO
	.align		4
.L_11:
        /*0028*/ 	.byte	0x04, 0x17
        /*002a*/ 	.short	(.L_13 - .L_12)
.L_12:
        /*002c*/ 	.word	0x00000000
        /*0030*/ 	.short	0x0003
        /*0032*/ 	.short	0x0018
        /*0034*/ 	.byte	0x00, 0xf0, 0x11, 0x00


	//----- nvinfo : EIATTR_KPARAM_INFO
	.align		4
.L_13:
        /*0038*/ 	.byte	0x04, 0x17
        /*003a*/ 	.short	(.L_15 - .L_14)
.L_14:
        /*003c*/ 	.word	0x00000000
        /*0040*/ 	.short	0x0002
        /*0042*/ 	.short	0x0010
        /*0044*/ 	.byte	0x00, 0xf5, 0x21, 0x00


	//----- nvinfo : EIATTR_KPARAM_INFO
	.align		4
.L_15:
        /*0048*/ 	.byte	0x04, 0x17
        /*004a*/ 	.short	(.L_17 - .L_16)
.L_16:
        /*004c*/ 	.word	0x00000000
        /*0050*/ 	.short	0x0001
        /*0052*/ 	.short	0x0008
        /*0054*/ 	.byte	0x00, 0xf5, 0x21, 0x00


	//----- nvinfo : EIATTR_KPARAM_INFO
	.align		4
.L_17:
        /*0058*/ 	.byte	0x04, 0x17
        /*005a*/ 	.short	(.L_19 - .L_18)
.L_18:
        /*005c*/ 	.word	0x00000000
        /*0060*/ 	.short	0x0000
        /*0062*/ 	.short	0x0000
        /*0064*/ 	.byte	0x00, 0xf5, 0x21, 0x00


	//----- nvinfo : EIATTR_SPARSE_MMA_MASK
	.align		4
.L_19:
        /*0068*/ 	.byte	0x03, 0x50
        /*006a*/ 	.short	0x0000


	//----- nvinfo : EIATTR_MAXREG_COUNT
	.align		4
        /*006c*/ 	.byte	0x03, 0x1b
        /*006e*/ 	.short	0x00ff


	//----- nvinfo : EIATTR_NUM_BARRIERS
	.align		4
        /*0070*/ 	.byte	0x02, 0x4c
        /*0072*/ 	.byte	0x01
	.zero		1


	//----- nvinfo : EIATTR_MERCURY_ISA_VERSION
	.align		4
        /*0074*/ 	.byte	0x03, 0x5f
        /*0076*/ 	.short	0x0101


	//----- nvinfo : EIATTR_VRC_CTA_INIT_COUNT
	.align		4
        /*0078*/ 	.byte	0x02, 0x4a
	.zero		1
	.zero		1


	//----- nvinfo : EIATTR_EXIT_INSTR_OFFSETS
	.align		4
        /*007c*/ 	.byte	0x04, 0x1c
        /*007e*/ 	.short	(.L_21 - .L_20)


	//   ....[0]....
.L_20:
        /*0080*/ 	.word	0x00000080


	//   ....[1]....
        /*0084*/ 	.word	0x000004e0


	//----- nvinfo : EIATTR_CRS_STACK_SIZE
	.align		4
.L_21:
        /*0088*/ 	.byte	0x04, 0x1e
        /*008a*/ 	.short	(.L_23 - .L_22)
.L_22:
        /*008c*/ 	.word	0x00000000


	//----- nvinfo : EIATTR_CBANK_PARAM_SIZE
	.align		4
.L_23:
        /*0090*/ 	.byte	0x03, 0x19
        /*0092*/ 	.short	0x0024


	//----- nvinfo : EIATTR_PARAM_CBANK
	.align		4
        /*0094*/ 	.byte	0x04, 0x0a
        /*0096*/ 	.short	(.L_25 - .L_24)
	.align		4
.L_24:
        /*0098*/ 	.word	index@(.nv.constant0._Z22error_detection_kernelPcPiS0_iii)
        /*009c*/ 	.short	0x0380
        /*009e*/ 	.short	0x0024


	//----- nvinfo : EIATTR_SW_WAR
	.align		4
.L_25:
        /*00a0*/ 	.byte	0x04, 0x36
        /*00a2*/ 	.short	(.L_27 - .L_26)
.L_26:
        /*00a4*/ 	.word	0x00000008
.L_27:


//--------------------- .nv.callgraph             --------------------------
	.section	.nv.callgraph,"",@"SHT_CUDA_CALLGRAPH"
	.align	4
	.sectionentsize	8
	.align		4
        /*0000*/ 	.word	0x00000000
	.align		4
        /*0004*/ 	.word	0xffffffff
	.align		4
        /*0008*/ 	.word	0x00000000
	.align		4
        /*000c*/ 	.word	0xfffffffe
	.align		4
        /*0010*/ 	.word	0x00000000
	.align		4
        /*0014*/ 	.word	0xfffffffd
	.align		4
        /*0018*/ 	.word	0x00000000
	.align		4
        /*001c*/ 	.word	0xfffffffc


//--------------------- .text._Z22error_detection_kernelPcPiS0_iii --------------------------
	.section	.text._Z22error_detection_kernelPcPiS0_iii,"ax",@progbits
	.align	128
        .global         _Z22error_detection_kernelPcPiS0_iii
        .type           _Z22error_detection_kernelPcPiS0_iii,@function
        .size           _Z22error_detection_kernelPcPiS0_iii,(.L_x_6 - _Z22error_detection_kernelPcPiS0_iii)
        .other          _Z22error_detection_kernelPcPiS0_iii,@"STO_CUDA_ENTRY STV_DEFAULT"
_Z22error_detection_kernelPcPiS0_iii:
.text._Z22error_detection_kernelPcPiS0_iii:
[----:B------:R-:W-:Y:S01]  /*0000*/  LDC R1, c[0x0][0x37c] ;  /* 0x0000df00ff017b82 */ /* 0x000fe20000000800 */
[----:B------:R-:W0:Y:S01]  /*0010*/  S2R R0, SR_CTAID.X ;  /* 0x0000000000007919 */ /* 0x000e220000002500 */
[----:B------:R-:W1:Y:S01]  /*0020*/  LDCU UR4, c[0x0][0x360] ;  /* 0x00006c00ff0477ac */ /* 0x000e620008000800 */
[----:B------:R-:W0:Y:S01]  /*0030*/  S2R R5, SR_TID.X ;  /* 0x0000000000057919 */ /* 0x000e220000002100 */
[----:B------:R-:W2:Y:S01]  /*0040*/  LDCU UR5, c[0x0][0x3a0] ;  /* 0x00007400ff0577ac */ /* 0x000ea20008000800 */
[----:B-1----:R-:W-:Y:S02]  /*0050*/  IMAD.U32 R4, RZ, RZ, UR4 ;  /* 0x00000004ff047e24 */ /* 0x002fe4000f8e00ff */
[----:B0-----:R-:W-:-:S05]  /*0060*/  IMAD R7, R0, UR4, R5 ;  /* 0x0000000400077c24 */ /* 0x001fca000f8e0205 */
[----:B--2---:R-:W-:-:S13]  /*0070*/  ISETP.GE.AND P0, PT, R7, UR5, PT ;  /* 0x0000000507007c0c */ /* 0x004fda000bf06270 */
[----:B------:R-:W-:Y:S05]  /*0080*/  @P0 EXIT ;  /* 0x000000000000094d */ /* 0x000fea0003800000 */
[----:B------:R-:W0:Y:S01]  /*0090*/  LDCU.64 UR4, c[0x0][0x380] ;  /* 0x00007000ff0477ac */ /* 0x000e220008000a00 */
[----:B------:R-:W1:Y:S01]  /*00a0*/  LDCU.64 UR8, c[0x0][0x358] ;  /* 0x00006b00ff0877ac */ /* 0x000e620008000a00 */
[----:B0-----:R-:W-:-:S04]  /*00b0*/  IADD3 R2, P0, PT, R7, UR4, RZ ;  /* 0x0000000407027c10 */ /* 0x001fc8000ff1e0ff */
[----:B------:R-:W-:-:S05]  /*00c0*/  LEA.HI.X.SX32 R3, R7, UR5, 0x1, P0 ;  /* 0x0000000507037c11 */ /* 0x000fca00080f0eff */
[----:B-1----:R-:W2:Y:S01]  /*00d0*/  LDG.E.U8 R2, desc[UR8][R2.64] ;  /* 0x0000000802027981 */ /* 0x002ea2000c1e1100 */
[----:B------:R-:W0:Y:S01]  /*00e0*/  S2UR UR6, SR_CgaCtaId ;  /* 0x00000000000679c3 */ /* 0x000e220000008800 */
[----:B------:R-:W-:Y:S01]  /*00f0*/  UMOV UR4, 0x400 ;  /* 0x0000040000047882 */ /* 0x000fe20000000000 */
[----:B------:R-:W-:Y:S01]  /*0100*/  BSSY.RECONVERGENT B0, `(.L_x_0) ;  /* 0x0000026000007945 */ /* 0x000fe20003800200 */
[----:B------:R-:W-:-:S04]  /*0110*/  UIADD3 UR5, UPT, UPT, UR4, 0x400, URZ ;  /* 0x0000040004057890 */ /* 0x000fc8000fffe0ff */
[----:B0-----:R-:W-:Y:S02]  /*0120*/  ULEA UR5, UR6, UR5, 0x18 ;  /* 0x0000000506057291 */ /* 0x001fe4000f8ec0ff */
[----:B------:R-:W-:-:S06]  /*0130*/  ULEA UR4, UR6, UR4, 0x18 ;  /* 0x0000000406047291 */ /* 0x000fcc000f8ec0ff */
[----:B------:R-:W-:Y:S02]  /*0140*/  LEA R6, R5, UR4, 0x2 ;  /* 0x0000000405067c11 */ /* 0x000fe4000f8e10ff */
[----:B--2---:R-:W-:Y:S01]  /*0150*/  ISETP.NE.AND P0, PT, R2, RZ, PT ;  /* 0x000000ff0200720c */ /* 0x004fe20003f05270 */
[----:B------:R0:W-:-:S12]  /*0160*/  STS.U8 [R5+UR5], R2 ;  /* 0x0000000205007988 */ /* 0x0001d80008000005 */
[----:B0-----:R-:W-:Y:S05]  /*0170*/  @!P0 BRA `(.L_x_1) ;  /* 0x0000000000748947 */ /* 0x001fea0003800000 */
[----:B------:R-:W0:Y:S02]  /*0180*/  LDC.64 R2, c[0x0][0x398] ;  /* 0x0000e600ff027b82 */ /* 0x000e240000000a00 */
[----:B0-----:R-:W-:Y:S01]  /*0190*/  IABS R12, R3 ;  /* 0x00000003000c7213 */ /* 0x001fe20000000000 */
[----:B------:R-:W-:-:S03]  /*01a0*/  IMAD R2, R7, R2, R7 ;  /* 0x0000000207027224 */ /* 0x000fc600078e0207 */
[----:B------:R-:W0:Y:S02]  /*01b0*/  I2F.RP R10, R12 ;  /* 0x0000000c000a7306 */ /* 0x000e240000209400 */
[----:B------:R-:W-:-:S06]  /*01c0*/  ISETP.GE.AND P2, PT, R2, RZ, PT ;  /* 0x000000ff0200720c */ /* 0x000fcc0003f46270 */
[----:B0-----:R-:W0:Y:S02]  /*01d0*/  MUFU.RCP R10, R10 ;  /* 0x0000000a000a7308 */ /* 0x001e240000001000 */
[----:B0-----:R-:W-:-:S06]  /*01e0*/  VIADD R8, R10, 0xffffffe ;  /* 0x0ffffffe0a087836 */ /* 0x001fcc0000000000 */
[----:B------:R0:W1:Y:S02]  /*01f0*/  F2I.FTZ.U32.TRUNC.NTZ R9, R8 ;  /* 0x0000000800097305 */ /* 0x000064000021f000 */
[----:B0-----:R-:W-:Y:S02]  /*0200*/  IMAD.MOV.U32 R8, RZ, RZ, RZ ;  /* 0x000000ffff087224 */ /* 0x001fe400078e00ff */
[----:B-1----:R-:W-:-:S04]  /*0210*/  IMAD.MOV R11, RZ, RZ, -R9 ;  /* 0x000000ffff0b7224 */ /* 0x002fc800078e0a09 */
[----:B------:R-:W-:Y:S01]  /*0220*/  IMAD R7, R11, R12, RZ ;  /* 0x0000000c0b077224 */ /* 0x000fe200078e02ff */
[----:B------:R-:W-:-:S03]  /*0230*/  IABS R11, R2 ;  /* 0x00000002000b7213 */ /* 0x000fc60000000000 */
[----:B------:R-:W-:-:S04]  /*0240*/  IMAD.HI.U32 R9, R9, R7, R8 ;  /* 0x0000000709097227 */ /* 0x000fc800078e0008 */
[----:B------:R-:W-:-:S04]  /*0250*/  IMAD.MOV.U32 R7, RZ, RZ, R11 ;  /* 0x000000ffff077224 */ /* 0x000fc800078e000b */
[----:B------:R-:W-:-:S04]  /*0260*/  IMAD.HI.U32 R9, R9, R7, RZ ;  /* 0x0000000709097227 */ /* 0x000fc800078e00ff */
[----:B------:R-:W-:-:S04]  /*0270*/  IMAD.MOV R9, RZ, RZ, -R9 ;  /* 0x000000ffff097224 */ /* 0x000fc800078e0a09 */
[C---:B------:R-:W-:Y:S02]  /*0280*/  IMAD R7, R12.reuse, R9, R7 ;  /* 0x000000090c077224 */ /* 0x040fe400078e0207 */
[----:B------:R-:W0:Y:S03]  /*0290*/  LDC.64 R8, c[0x0][0x388] ;  /* 0x0000e200ff087b82 */ /* 0x000e260000000a00 */
[----:B------:R-:W-:-:S13]  /*02a0*/  ISETP.GT.U32.AND P0, PT, R12, R7, PT ;  /* 0x000000070c00720c */ /* 0x000fda0003f04070 */
[----:B------:R-:W-:Y:S01]  /*02b0*/  @!P0 IMAD.IADD R7, R7, 0x1, -R12 ;  /* 0x0000000107078824 */ /* 0x000fe200078e0a0c */
[----:B------:R-:W-:-:S04]  /*02c0*/  ISETP.NE.AND P0, PT, R3, RZ, PT ;  /* 0x000000ff0300720c */ /* 0x000fc80003f05270 */
[----:B------:R-:W-:-:S13]  /*02d0*/  ISETP.GT.U32.AND P1, PT, R12, R7, PT ;  /* 0x000000070c00720c */ /* 0x000fda0003f24070 */
[----:B------:R-:W-:-:S04]  /*02e0*/  @!P1 IMAD.IADD R7, R7, 0x1, -R12 ;  /* 0x0000000107079824 */ /* 0x000fc800078e0a0c */
[----:B------:R-:W-:Y:S01]  /*02f0*/  @!P2 IMAD.MOV R7, RZ, RZ, -R7 ;  /* 0x000000ffff07a224 */ /* 0x000fe200078e0a07 */
[----:B------:R-:W-:-:S05]  /*0300*/  @!P0 LOP3.LUT R7, RZ, R3, RZ, 0x33, !PT ;  /* 0x00000003ff078212 */ /* 0x000fca00078e33ff */
[----:B0-----:R-:W-:-:S06]  /*0310*/  IMAD.WIDE R2, R7, 0x4, R8 ;  /* 0x0000000407027825 */ /* 0x001fcc00078e0208 */
[----:B------:R-:W2:Y:S04]  /*0320*/  LDG.E R3, desc[UR8][R2.64] ;  /* 0x0000000802037981 */ /* 0x000ea8000c1e1900 */
[----:B--2---:R0:W-:Y:S01]  /*0330*/  STS [R6], R3 ;  /* 0x0000000306007388 */ /* 0x0041e20000000800 */
[----:B------:R-:W-:Y:S05]  /*0340*/  BRA `(.L_x_2) ;  /* 0x0000000000047947 */ /* 0x000fea0003800000 */
.L_x_1:
[----:B------:R1:W-:Y:S02]  /*0350*/  STS [R6], RZ ;  /* 0x000000ff06007388 */ /* 0x0003e40000000800 */
.L_x_2:
[----:B------:R-:W-:Y:S05]  /*0360*/  BSYNC.RECONVERGENT B0 ;  /* 0x0000000000007941 */ /* 0x000fea0003800200 */
.L_x_0:
[----:B------:R-:W-:Y:S01]  /*0370*/  BAR.SYNC.DEFER_BLOCKING 0x0 ;  /* 0x0000000000007b1d */ /* 0x000fe20000010000 */
[----:B------:R-:W-:Y:S02]  /*0380*/  ISETP.NE.AND P0, PT, R5, RZ, PT ;  /* 0x000000ff0500720c */ /* 0x000fe40003f05270 */
[----:B------:R-:W-:-:S11]  /*0390*/  ISETP.GE.U32.AND P1, PT, R4, 0x2, PT ;  /* 0x000000020400780c */ /* 0x000fd60003f26070 */
[----:B0-----:R-:W0:Y:S01]  /*03a0*/  @!P0 S2R R3, SR_CgaCtaId ;  /* 0x0000000000038919 */ /* 0x001e220000008800 */
[----:B------:R-:W-:-:S04]  /*03b0*/  @!P0 MOV R2, 0x400 ;  /* 0x0000040000028802 */ /* 0x000fc80000000f00 */
[----:B0-----:R-:W-:Y:S01]  /*03c0*/  @!P0 LEA R8, R3, R2, 0x18 ;  /* 0x0000000203088211 */ /* 0x001fe200078ec0ff */
[----:B------:R-:W-:Y:S06]  /*03d0*/  @!P1 BRA `(.L_x_3) ;  /* 0x00000000002c9947 */ /* 0x000fec0003800000 */
.L_x_4:
[----:B------:R-:W-:-:S04]  /*03e0*/  SHF.R.U32.HI R7, RZ, 0x1, R4 ;  /* 0x00000001ff077819 */ /* 0x000fc80000011604 */
[----:B------:R-:W-:-:S13]  /*03f0*/  ISETP.GE.U32.AND P1, PT, R5, R7, PT ;  /* 0x000000070500720c */ /* 0x000fda0003f26070 */
[----:B------:R-:W-:Y:S01]  /*0400*/  @!P1 IMAD R2, R7, 0x4, R6 ;  /* 0x0000000407029824 */ /* 0x000fe200078e0206 */
[----:B------:R-:W-:Y:S05]  /*0410*/  @!P1 LDS R3, [R6] ;  /* 0x0000000006039984 */ /* 0x000fea0000000800 */
[----:B------:R-:W0:Y:S02]  /*0420*/  @!P1 LDS R2, [R2] ;  /* 0x0000000002029984 */ /* 0x000e240000000800 */
[----:B0-----:R-:W-:-:S05]  /*0430*/  @!P1 LOP3.LUT R3, R3, R2, RZ, 0x3c, !PT ;  /* 0x0000000203039212 */ /* 0x001fca00078e3cff */
[----:B------:R0:W-:Y:S01]  /*0440*/  @!P1 STS [R6], R3 ;  /* 0x0000000306009388 */ /* 0x0001e20000000800 */
[----:B------:R-:W-:Y:S01]  /*0450*/  BAR.SYNC.DEFER_BLOCKING 0x0 ;  /* 0x0000000000007b1d */ /* 0x000fe20000010000 */
[----:B------:R-:W-:Y:S01]  /*0460*/  ISETP.GT.U32.AND P1, PT, R4, 0x3, PT ;  /* 0x000000030400780c */ /* 0x000fe20003f24070 */
[----:B------:R-:W-:-:S12]  /*0470*/  IMAD.MOV.U32 R4, RZ, RZ, R7 ;  /* 0x000000ffff047224 */ /* 0x000fd800078e0007 */
[----:B0-----:R-:W-:Y:S05]  /*0480*/  @P1 BRA `(.L_x_4) ;  /* 0xfffffffc00d41947 */ /* 0x001fea000383ffff */
.L_x_3:
[----:B------:R-:W0:Y:S01]  /*0490*/  @!P0 LDS R5, [R8] ;  /* 0x0000000008058984 */ /* 0x000e220000000800 */
[----:B------:R-:W2:Y:S02]  /*04a0*/  @!P0 LDC.64 R2, c[0x0][0x390] ;  /* 0x0000e400ff028b82 */ /* 0x000ea40000000a00 */
[----:B--2---:R-:W-:-:S05]  /*04b0*/  @!P0 IMAD.WIDE.U32 R2, R0, 0x4, R2 ;  /* 0x0000000400028825 */ /* 0x004fca00078e0002 */
[----:B0-----:R-:W-:Y:S01]  /*04c0*/  @!P0 STG.E desc[UR8][R2.64], R5 ;  /* 0x0000000502008986 */ /* 0x001fe2000c101908 */
[----:B------:R-:W-:Y:S06]  /*04d0*/  BAR.SYNC.DEFER_BLOCKING 0x0 ;  /* 0x0000000000007b1d */ /* 0x000fec0000010000 */
[----:B------:R-:W-:Y:S05]  /*04e0*/  EXIT ;  /* 0x000000000000794d */ /* 0x000fea0003800000 */
.L_x_5:
[----:B------:R-:W-:-:S00]  /*04f0*/  BRA `(.L_x_5) ;  /* 0xfffffffc00fc7947 */ /* 0x000fc0000383ffff */
[----:B------:R-:W-:-:S00]  /*0500*/  NOP ;  /* 0x0000000000007918 */ /* 0x000fc00000000000 */
[----:B------:R-:W-:-:S00]  /*0510*/  NOP ;  /* 0x0000000000007918 */ /* 0x000fc00000000000 */
[----:B------:R-:W-:-:S00]  /*0520*/  NOP ;  /* 0x0000000000007918 */ /* 0x000fc00000000000 */
[----:B------:R-:W-:-:S00]  /*0530*/  NOP ;  /* 0x0000000000007918 */ /* 0x000fc00000000000 */
[----:B------:R-:W-:-:S00]  /*0540*/  NOP ;  /* 0x0000000000007918 */ /* 0x000fc00000000000 */
[----:B------:R-:W-:-:S00]  /*0550*/  NOP ;  /* 0x0000000000007918 */ /* 0x000fc00000000000 */
[----:B------:R-:W-:-:S00]  /*0560*/  NOP ;  /* 0x0000000000007918 */ /* 0x000fc00000000000 */
[----:B------:R-:W-:-:S00]  /*0570*/  NOP ;  /* 0x0000000000007918 */ /* 0x000fc00000000000 */
.L_x_6:


//--------------------- .nv.shared._Z22error_detection_kernelPcPiS0_iii --------------------------
	.section	.nv.shared._Z22error_detection_kernelPcPiS0_iii,"aw",@nobits
	.sectionflags	@""
	.align	4
.nv.shared._Z22error_detection_kernelPcPiS0_iii:
	.zero		2304


//--------------------- .nv.shared.reserved.0     --------------------------
	.section	.nv.shared.reserved.0,"aw",@nobits
	.weak		__nv_reservedSMEM_offset_0_alias
	.size		__nv_reservedSMEM_offset_0_alias, 0, 64
	.other		__nv_reservedSMEM_offset_0_alias,@"STO_CUDA_RESERVED_SHARED STV_DEFAULT"
__nv_reservedSMEM_offset_0_alias:
	.zero		0
	.zero		64


//--------------------- .nv.constant0._Z22error_detection_kernelPcPiS0_iii --------------------------
	.section	.nv.constant0._Z22error_detection_kernelPcPiS0_iii,"a",@progbits
	.sectionflags	@""
	.align	4
.nv.constant0._Z22error_detection_kernelPcPiS0_iii:
	.zero		932


//--------------------- SYMBOLS --------------------------

	.type		.nv.reservedSmem.offset0,@object
	.size		.nv.reservedSmem.offset0,0x4
	.type		.nv.reservedSmem.cap,@object
	.size		.nv.reservedSmem.cap,0x4
